	.headerflags	@"EF_CUDA_TEXMODE_UNIFIED EF_CUDA_64BIT_ADDRESS EF_CUDA_ACCELERATORS EF_CUDA_SM90 EF_CUDA_VIRTUAL_SM(EF_CUDA_SM90)"
	.elftype	@"ET_EXEC"


//--------------------- .nv.info                  --------------------------
	.section	.nv.info,"",@"SHT_CUDA_INFO"
	.align	4


	//----- nvinfo : EIATTR_REGCOUNT
	.align		4
        /*0000*/ 	.byte	0x04, 0x2f
        /*0002*/ 	.short	(.L_3 - .L_2)
	.align		4
.L_2:
        /*0004*/ 	.word	index@(triton_poi_fused__native_batch_norm_legit_no_training_add_2)
        /*0008*/ 	.word	0x00000016


	//----- nvinfo : EIATTR_MIN_STACK_SIZE
	.align		4
.L_3:
        /*000c*/ 	.byte	0x04, 0x12
        /*000e*/ 	.short	(.L_5 - .L_4)
	.align		4
.L_4:
        /*0010*/ 	.word	index@(triton_poi_fused__native_batch_norm_legit_no_training_add_2)
        /*0014*/ 	.word	0x00000000


	//----- nvinfo : EIATTR_FRAME_SIZE
	.align		4
.L_5:
        /*0018*/ 	.byte	0x04, 0x11
        /*001a*/ 	.short	(.L_7 - .L_6)
	.align		4
.L_6:
        /*001c*/ 	.word	index@(triton_poi_fused__native_batch_norm_legit_no_training_add_2)
        /*0020*/ 	.word	0x00000000


	//----- nvinfo : EIATTR_MIN_STACK_SIZE
	.align		4
.L_7:
        /*0024*/ 	.byte	0x04, 0x12
        /*0026*/ 	.short	(.L_9 - .L_8)
	.align		4
.L_8:
        /*0028*/ 	.word	index@(triton_poi_fused__native_batch_norm_legit_no_training_add_2)
        /*002c*/ 	.word	0x00000000
.L_9:


//--------------------- .nv.info.triton_poi_fused__native_batch_norm_legit_no_training_add_2 --------------------------
	.section	.nv.info.triton_poi_fused__native_batch_norm_legit_no_training_add_2,"",@"SHT_CUDA_INFO"
	.sectionflags	@""
	.align	4


	//----- nvinfo : EIATTR_CUDA_API_VERSION
	.align		4
        /*0000*/ 	.byte	0x04, 0x37
        /*0002*/ 	.short	(.L_11 - .L_10)
.L_10:
        /*0004*/ 	.word	0x0000007c


	//----- nvinfo : EIATTR_KPARAM_INFO
	.align		4
.L_11:
        /*0008*/ 	.byte	0x04, 0x17
        /*000a*/ 	.short	(.L_13 - .L_12)
.L_12:
        /*000c*/ 	.word	0x00000000
        /*0010*/ 	.short	0x0007
        /*0012*/ 	.short	0x0038
        /*0014*/ 	.byte	0x00, 0xf0, 0x11, 0x00


	//----- nvinfo : EIATTR_KPARAM_INFO
	.align		4
.L_13:
        /*0018*/ 	.byte	0x04, 0x17
        /*001a*/ 	.short	(.L_15 - .L_14)
.L_14:
        /*001c*/ 	.word	0x00000000
        /*0020*/ 	.short	0x0006
        /*0022*/ 	.short	0x0030
        /*0024*/ 	.byte	0x00, 0xf4, 0x21, 0x00


	//----- nvinfo : EIATTR_KPARAM_INFO
	.align		4
.L_15:
        /*0028*/ 	.byte	0x04, 0x17
        /*002a*/ 	.short	(.L_17 - .L_16)
.L_16:
        /*002c*/ 	.word	0x00000000
        /*0030*/ 	.short	0x0005
        /*0032*/ 	.short	0x0028
        /*0034*/ 	.byte	0x00, 0xf4, 0x21, 0x00


	//----- nvinfo : EIATTR_KPARAM_INFO
	.align		4
.L_17:
        /*0038*/ 	.byte	0x04, 0x17
        /*003a*/ 	.short	(.L_19 - .L_18)
.L_18:
        /*003c*/ 	.word	0x00000000
        /*0040*/ 	.short	0x0004
        /*0042*/ 	.short	0x0020
        /*0044*/ 	.byte	0x00, 0xf4, 0x21, 0x00


	//----- nvinfo : EIATTR_KPARAM_INFO
	.align		4
.L_19:
        /*0048*/ 	.byte	0x04, 0x17
        /*004a*/ 	.short	(.L_21 - .L_20)
.L_20:
        /*004c*/ 	.word	0x00000000
        /*0050*/ 	.short	0x0003
        /*0052*/ 	.short	0x0018
        /*0054*/ 	.byte	0x00, 0xf4, 0x21, 0x00


	//----- nvinfo : EIATTR_KPARAM_INFO
	.align		4
.L_21:
        /*0058*/ 	.byte	0x04, 0x17
        /*005a*/ 	.short	(.L_23 - .L_22)
.L_22:
        /*005c*/ 	.word	0x00000000
        /*0060*/ 	.short	0x0002
        /*0062*/ 	.short	0x0010
        /*0064*/ 	.byte	0x00, 0xf4, 0x21, 0x00


	//----- nvinfo : EIATTR_KPARAM_INFO
	.align		4
.L_23:
        /*0068*/ 	.byte	0x04, 0x17
        /*006a*/ 	.short	(.L_25 - .L_24)
.L_24:
        /*006c*/ 	.word	0x00000000
        /*0070*/ 	.short	0x0001
        /*0072*/ 	.short	0x0008
        /*0074*/ 	.byte	0x00, 0xf4, 0x21, 0x00


	//----- nvinfo : EIATTR_KPARAM_INFO
	.align		4
.L_25:
        /*0078*/ 	.byte	0x04, 0x17
        /*007a*/ 	.short	(.L_27 - .L_26)
.L_26:
        /*007c*/ 	.word	0x00000000
        /*0080*/ 	.short	0x0000
        /*0082*/ 	.short	0x0000
        /*0084*/ 	.byte	0x00, 0xf4, 0x21, 0x00


	//----- nvinfo : EIATTR_SPARSE_MMA_MASK
	.align		4
.L_27:
        /*0088*/ 	.byte	0x03, 0x50
        /*008a*/ 	.short	0x0000


	//----- nvinfo : EIATTR_MAXREG_COUNT
	.align		4
        /*008c*/ 	.byte	0x03, 0x1b
        /*008e*/ 	.short	0x00ff


	//----- nvinfo : EIATTR_EXIT_INSTR_OFFSETS
	.align		4
        /*0090*/ 	.byte	0x04, 0x1c
        /*0092*/ 	.short	(.L_29 - .L_28)


	//   ....[0]....
.L_28:
        /*0094*/ 	.word	0x00000340


	//   ....[1]....
        /*0098*/ 	.word	0x00000360


	//----- nvinfo : EIATTR_REQNTID
	.align		4
.L_29:
        /*009c*/ 	.byte	0x04, 0x10
        /*009e*/ 	.short	(.L_31 - .L_30)
.L_30:
        /*00a0*/ 	.word	0x00000080
        /*00a4*/ 	.word	0x00000001
        /*00a8*/ 	.word	0x00000001


	//----- nvinfo : EIATTR_CBANK_PARAM_SIZE
	.align		4
.L_31:
        /*00ac*/ 	.byte	0x03, 0x19
        /*00ae*/ 	.short	0x003c


	//----- nvinfo : EIATTR_PARAM_CBANK
	.align		4
        /*00b0*/ 	.byte	0x04, 0x0a
        /*00b2*/ 	.short	(.L_33 - .L_32)
	.align		4
.L_32:
        /*00b4*/ 	.word	index@(.nv.constant0.triton_poi_fused__native_batch_norm_legit_no_training_add_2)
        /*00b8*/ 	.short	0x0210
        /*00ba*/ 	.short	0x003c


	//----- nvinfo : EIATTR_SW_WAR
	.align		4
.L_33:
        /*00bc*/ 	.byte	0x04, 0x36
        /*00be*/ 	.short	(.L_35 - .L_34)
.L_34:
        /*00c0*/ 	.word	0x00000008
.L_35:


//--------------------- .nv.callgraph             --------------------------
	.section	.nv.callgraph,"",@"SHT_CUDA_CALLGRAPH"
	.align	4
	.sectionentsize	8
	.align		4
        /*0000*/ 	.word	0x00000000
	.align		4
        /*0004*/ 	.word	0xffffffff
	.align		4
        /*0008*/ 	.word	0x00000000
	.align		4
        /*000c*/ 	.word	0xfffffffe
	.align		4
        /*0010*/ 	.word	0x00000000
	.align		4
        /*0014*/ 	.word	0xfffffffd
	.align		4
        /*0018*/ 	.word	0x00000000
	.align		4
        /*001c*/ 	.word	0xfffffffc


//--------------------- .nv.constant4             --------------------------
	.section	.nv.constant4,"a",@progbits
	.align	8
	.align		8
.nv.constant4:
        /*0000*/ 	.dword	_$_str
	.align		8
        /*0008*/ 	.dword	_$_str_$_2


//--------------------- .text.triton_poi_fused__native_batch_norm_legit_no_training_add_2 --------------------------
	.section	.text.triton_poi_fused__native_batch_norm_legit_no_training_add_2,"ax",@progbits
	.align	128
        .global         triton_poi_fused__native_batch_norm_legit_no_training_add_2
        .type           triton_poi_fused__native_batch_norm_legit_no_training_add_2,@function
        .size           triton_poi_fused__native_batch_norm_legit_no_training_add_2,(.L_x_1 - triton_poi_fused__native_batch_norm_legit_no_training_add_2)
        .other          triton_poi_fused__native_batch_norm_legit_no_training_add_2,@"STO_CUDA_ENTRY STV_DEFAULT"
triton_poi_fused__native_batch_norm_legit_no_training_add_2:
.text.triton_poi_fused__native_batch_norm_legit_no_training_add_2:
[----:B------:R-:W0:Y:S01]  /*0000*/  LDC R1, c[0x0][0x28] ;  /* 0x00000a00ff017b82 */ /* 0x000e220000000800 */
[----:B------:R-:W1:Y:S07]  /*0010*/  S2R R0, SR_TID.X ;  /* 0x0000000000007919 */ /* 0x000e6e0000002100 */
[----:B------:R-:W2:Y:S01]  /*0020*/  LDC.64 R12, c[0x0][0x220] ;  /* 0x00008800ff0c7b82 */ /* 0x000ea20000000a00 */
[----:B------:R-:W-:Y:S01]  /*0030*/  ULDC.64 UR4, c[0x0][0x208] ;  /* 0x0000820000047ab9 */ /* 0x000fe20000000a00 */
[----:B------:R-:W3:Y:S06]  /*0040*/  S2R R3, SR_CTAID.X ;  /* 0x0000000000037919 */ /* 0x000eec0000002500 */
[----:B------:R-:W4:Y:S08]  /*0050*/  LDC.64 R8, c[0x0][0x210] ;  /* 0x00008400ff087b82 */ /* 0x000f300000000a00 */
[----:B------:R-:W5:Y:S08]  /*0060*/  LDC.64 R10, c[0x0][0x218] ;  /* 0x00008600ff0a7b82 */ /* 0x000f700000000a00 */
[----:B------:R-:W4:Y:S01]  /*0070*/  LDC.64 R14, c[0x0][0x228] ;  /* 0x00008a00ff0e7b82 */ /* 0x000f220000000a00 */
[----:B-1----:R-:W-:-:S07]  /*0080*/  LOP3.LUT R0, R0, 0x7f, RZ, 0xc0, !PT ;  /* 0x0000007f00007812 */ /* 0x002fce00078ec0ff */
[----:B------:R-:W1:Y:S01]  /*0090*/  LDC.64 R16, c[0x0][0x230] ;  /* 0x00008c00ff107b82 */ /* 0x000e620000000a00 */
[----:B---3--:R-:W-:Y:S02]  /*00a0*/  SHF.R.S32.HI R2, RZ, 0x18, R3 ;  /* 0x00000018ff027819 */ /* 0x008fe40000011403 */
[----:B------:R-:W-:Y:S02]  /*00b0*/  LEA R0, R3, R0, 0x7 ;  /* 0x0000000003007211 */ /* 0x000fe400078e38ff */
[----:B------:R-:W-:-:S03]  /*00c0*/  SGXT R3, R2, 0x1 ;  /* 0x000000010203781a */ /* 0x000fc60000000200 */
[----:B------:R-:W3:Y:S01]  /*00d0*/  LDC.64 R4, c[0x0][0x238] ;  /* 0x00008e00ff047b82 */ /* 0x000ee20000000a00 */
[----:B------:R-:W-:Y:S02]  /*00e0*/  ISETP.GE.AND P2, PT, R0, 0x100, PT ;  /* 0x000001000000780c */ /* 0x000fe40003f46270 */
[----:B------:R-:W-:-:S04]  /*00f0*/  LEA.HI R3, R3, R0, RZ, 0x4 ;  /* 0x0000000003037211 */ /* 0x000fc800078f20ff */
[----:B------:R-:W-:-:S04]  /*0100*/  SHF.R.S32.HI R3, RZ, 0x4, R3 ;  /* 0x00000004ff037819 */ /* 0x000fc80000011403 */
[----:B------:R-:W-:-:S04]  /*0110*/  LEA.HI R2, R3, R3, RZ, 0x2 ;  /* 0x0000000303027211 */ /* 0x000fc800078f10ff */
[----:B------:R-:W-:-:S04]  /*0120*/  LOP3.LUT R2, R2, 0xfffffffc, RZ, 0xc0, !PT ;  /* 0xfffffffc02027812 */ /* 0x000fc800078ec0ff */
[----:B------:R-:W-:Y:S02]  /*0130*/  IADD3 R19, R3, -R2, RZ ;  /* 0x8000000203137210 */ /* 0x000fe40007ffe0ff */
[----:B------:R-:W-:-:S03]  /*0140*/  CS2R R2, SRZ ;  /* 0x0000000000027805 */ /* 0x000fc6000001ff00 */
[----:B--2---:R-:W-:-:S05]  /*0150*/  IMAD.WIDE R12, R19, 0x4, R12 ;  /* 0x00000004130c7825 */ /* 0x004fca00078e020c */
[----:B------:R2:W3:Y:S01]  /*0160*/  @!P2 LDG.E.EL R2, desc[UR4][R12.64] ;  /* 0x000000040c02a981 */ /* 0x0004e2000c2e1900 */
[----:B------:R-:W-:Y:S01]  /*0170*/  CS2R R6, SRZ ;  /* 0x0000000000067805 */ /* 0x000fe2000001ff00 */
[----:B----4-:R-:W-:-:S04]  /*0180*/  IMAD.WIDE R8, R0, 0x4, R8 ;  /* 0x0000000400087825 */ /* 0x010fc800078e0208 */
[C---:B-----5:R-:W-:Y:S01]  /*0190*/  IMAD.WIDE R10, R19.reuse, 0x4, R10 ;  /* 0x00000004130a7825 */ /* 0x060fe200078e020a */
[----:B------:R4:W5:Y:S03]  /*01a0*/  @!P2 LDG.E R6, desc[UR4][R8.64] ;  /* 0x000000040806a981 */ /* 0x000966000c1e1900 */
[C---:B0-2---:R-:W-:Y:S01]  /*01b0*/  IMAD.WIDE R12, R19.reuse, 0x4, R14 ;  /* 0x00000004130c7825 */ /* 0x045fe200078e020e */
[----:B------:R0:W5:Y:S03]  /*01c0*/  @!P2 LDG.E.EL R3, desc[UR4][R10.64] ;  /* 0x000000040a03a981 */ /* 0x000166000c2e1900 */
[----:B-1----:R-:W-:Y:S01]  /*01d0*/  IMAD.WIDE R14, R19, 0x4, R16 ;  /* 0x00000004130e7825 */ /* 0x002fe200078e0210 */
[----:B------:R-:W-:Y:S01]  /*01e0*/  CS2R R16, SRZ ;  /* 0x0000000000107805 */ /* 0x000fe2000001ff00 */
[----:B------:R-:W2:Y:S01]  /*01f0*/  @!P2 LDG.E.EL R7, desc[UR4][R12.64] ;  /* 0x000000040c07a981 */ /* 0x000ea2000c2e1900 */
[----:B----4-:R-:W1:Y:S01]  /*0200*/  LDC.64 R8, c[0x0][0x240] ;  /* 0x00009000ff087b82 */ /* 0x010e620000000a00 */
[----:B---3--:R-:W-:-:S03]  /*0210*/  IMAD.WIDE R4, R0, 0x4, R4 ;  /* 0x0000000400047825 */ /* 0x008fc600078e0204 */
[----:B------:R-:W2:Y:S04]  /*0220*/  @!P2 LDG.E.EL R16, desc[UR4][R14.64] ;  /* 0x000000040e10a981 */ /* 0x000ea8000c2e1900 */
[----:B------:R-:W3:Y:S01]  /*0230*/  @!P2 LDG.E R17, desc[UR4][R4.64] ;  /* 0x000000040411a981 */ /* 0x000ee2000c1e1900 */
[----:B0-----:R-:W-:Y:S01]  /*0240*/  HFMA2.MMA R11, -RZ, RZ, 1.625, 0 ;  /* 0x3e800000ff0b7435 */ /* 0x001fe200000001ff */
[----:B------:R-:W-:-:S04]  /*0250*/  FADD R2, R2, 1.9999999494757503271e-05 ;  /* 0x37a7c5ac02027421 */ /* 0x000fc80000000000 */
[----:B------:R-:W0:Y:S01]  /*0260*/  MUFU.SQRT R10, R2 ;  /* 0x00000002000a7308 */ /* 0x000e220000002000 */
[----:B-----5:R-:W-:Y:S01]  /*0270*/  FADD R3, -R3, R6 ;  /* 0x0000000603037221 */ /* 0x020fe20000000100 */
[C---:B0-----:R-:W-:Y:S02]  /*0280*/  FSETP.GT.AND P0, PT, R10.reuse, 8.50705917302346158658e+37, PT ;  /* 0x7e8000000a00780b */ /* 0x041fe40003f04000 */
[----:B------:R-:W-:Y:S02]  /*0290*/  FSETP.GEU.AND P1, PT, R10, 1.175494350822287508e-38, PT ;  /* 0x008000000a00780b */ /* 0x000fe40003f2e000 */
[----:B------:R-:W-:-:S09]  /*02a0*/  FSEL R11, R11, 1, P0 ;  /* 0x3f8000000b0b7808 */ /* 0x000fd20000000000 */
[----:B------:R-:W-:Y:S02]  /*02b0*/  @P0 FMUL R10, R10, 0.25 ;  /* 0x3e8000000a0a0820 */ /* 0x000fe40000400000 */
[----:B------:R-:W-:Y:S02]  /*02c0*/  @!P1 FMUL R11, R11, 16777216 ;  /* 0x4b8000000b0b9820 */ /* 0x000fe40000400000 */
[----:B------:R-:W-:-:S06]  /*02d0*/  @!P1 FMUL R10, R10, 16777216 ;  /* 0x4b8000000a0a9820 */ /* 0x000fcc0000400000 */
[----:B------:R-:W0:Y:S02]  /*02e0*/  MUFU.RCP R10, R10 ;  /* 0x0000000a000a7308 */ /* 0x000e240000001000 */
[----:B0-----:R-:W-:-:S04]  /*02f0*/  FMUL R2, R10, R11 ;  /* 0x0000000b0a027220 */ /* 0x001fc80000400000 */
[----:B------:R-:W-:-:S04]  /*0300*/  FMUL R3, R3, R2 ;  /* 0x0000000203037220 */ /* 0x000fc80000400000 */
[----:B--2---:R-:W-:Y:S01]  /*0310*/  FFMA R16, R3, R7, R16 ;  /* 0x0000000703107223 */ /* 0x004fe20000000010 */
[----:B-1----:R-:W-:-:S04]  /*0320*/  IMAD.WIDE R2, R0, 0x4, R8 ;  /* 0x0000000400027825 */ /* 0x002fc800078e0208 */
[----:B---3--:R-:W-:Y:S01]  /*0330*/  FADD R17, R16, R17 ;  /* 0x0000001110117221 */ /* 0x008fe20000000000 */
[----:B------:R-:W-:Y:S06]  /*0340*/  @P2 EXIT ;  /* 0x000000000000294d */ /* 0x000fec0003800000 */
[----:B------:R-:W-:Y:S01]  /*0350*/  STG.E desc[UR4][R2.64], R17 ;  /* 0x0000001102007986 */ /* 0x000fe2000c101904 */
[----:B------:R-:W-:Y:S05]  /*0360*/  EXIT ;  /* 0x000000000000794d */ /* 0x000fea0003800000 */
.L_x_0:
[----:B------:R-:W-:-:S00]  /*0370*/  BRA `(.L_x_0) ;  /* 0xfffffffc00fc7947 */ /* 0x000fc0000383ffff */
[----:B------:R-:W-:-:S00]  /*0380*/  NOP ;  /* 0x0000000000007918 */ /* 0x000fc00000000000 */
[----:B------:R-:W-:-:S00]  /*0390*/  NOP ;  /* 0x0000000000007918 */ /* 0x000fc00000000000 */
[----:B------:R-:W-:-:S00]  /*03a0*/  NOP ;  /* 0x0000000000007918 */ /* 0x000fc00000000000 */
[----:B------:R-:W-:-:S00]  /*03b0*/  NOP ;  /* 0x0000000000007918 */ /* 0x000fc00000000000 */
[----:B------:R-:W-:-:S00]  /*03c0*/  NOP ;  /* 0x0000000000007918 */ /* 0x000fc00000000000 */
[----:B------:R-:W-:-:S00]  /*03d0*/  NOP ;  /* 0x0000000000007918 */ /* 0x000fc00000000000 */
[----:B------:R-:W-:-:S00]  /*03e0*/  NOP ;  /* 0x0000000000007918 */ /* 0x000fc00000000000 */
[----:B------:R-:W-:-:S00]  /*03f0*/  NOP ;  /* 0x0000000000007918 */ /* 0x000fc00000000000 */
.L_x_1:


//--------------------- .nv.global.init           --------------------------
	.section	.nv.global.init,"aw",@progbits
.nv.global.init:
	.type		_$_str,@object
	.size		_$_str,(_$_str_$_2 - _$_str)
_$_str:
        /*0000*/ 	.byte	0x5f, 0x5f, 0x43, 0x55, 0x44, 0x41, 0x5f, 0x46, 0x54, 0x5a, 0x00
	.type		_$_str_$_2,@object
	.size		_$_str_$_2,(.L_1 - _$_str_$_2)
_$_str_$_2:
        /*000b*/ 	.byte	0x5f, 0x5f, 0x43, 0x55, 0x44, 0x41, 0x5f, 0x50, 0x52, 0x45, 0x43, 0x5f, 0x53, 0x51, 0x52, 0x54
        /*001b*/ 	.byte	0x00
.L_1:


//--------------------- .nv.constant0.triton_poi_fused__native_batch_norm_legit_no_training_add_2 --------------------------
	.section	.nv.constant0.triton_poi_fused__native_batch_norm_legit_no_training_add_2,"a",@progbits
	.sectionflags	@""
	.align	4
.nv.constant0.triton_poi_fused__native_batch_norm_legit_no_training_add_2:
	.zero		588
